//
// Generated by NVIDIA NVVM Compiler
//
// Compiler Build ID: CL-36424714
// Cuda compilation tools, release 13.0, V13.0.88
// Based on NVVM 20.0.0
//

.version 9.0
.target sm_100
.address_size 64

	// .globl	_Z12kernelVecAddPKdS0_Pdm

.visible .entry _Z12kernelVecAddPKdS0_Pdm(
	.param .u64 .ptr .align 1 _Z12kernelVecAddPKdS0_Pdm_param_0,
	.param .u64 .ptr .align 1 _Z12kernelVecAddPKdS0_Pdm_param_1,
	.param .u64 .ptr .align 1 _Z12kernelVecAddPKdS0_Pdm_param_2,
	.param .u64 _Z12kernelVecAddPKdS0_Pdm_param_3
)
{
	.reg .pred 	%p<2>;
	.reg .b32 	%r<5>;
	.reg .b64 	%rd<13>;
	.reg .b64 	%fd<4>;

	ld.param.u64 	%rd2, [_Z12kernelVecAddPKdS0_Pdm_param_0];
	ld.param.u64 	%rd3, [_Z12kernelVecAddPKdS0_Pdm_param_1];
	ld.param.u64 	%rd4, [_Z12kernelVecAddPKdS0_Pdm_param_2];
	ld.param.u64 	%rd5, [_Z12kernelVecAddPKdS0_Pdm_param_3];
	mov.u32 	%r1, %ntid.x;
	mov.u32 	%r2, %ctaid.x;
	mov.u32 	%r3, %tid.x;
	mad.lo.s32 	%r4, %r1, %r2, %r3;
	cvt.u64.u32 	%rd1, %r4;
	setp.le.u64 	%p1, %rd5, %rd1;
	@%p1 bra 	$L__BB0_2;
	cvta.to.global.u64 	%rd6, %rd2;
	cvta.to.global.u64 	%rd7, %rd3;
	cvta.to.global.u64 	%rd8, %rd4;
	shl.b64 	%rd9, %rd1, 3;
	add.s64 	%rd10, %rd6, %rd9;
	ld.global.f64 	%fd1, [%rd10];
	add.s64 	%rd11, %rd7, %rd9;
	ld.global.f64 	%fd2, [%rd11];
	add.f64 	%fd3, %fd1, %fd2;
	add.s64 	%rd12, %rd8, %rd9;
	st.global.f64 	[%rd12], %fd3;
$L__BB0_2:
	ret;

}


// ===== COMPILED SASS (sm_100) =====

	.target	sm_100

	.elftype	@"ET_EXEC"


//--------------------- .note.nv.tkinfo           --------------------------
	.section	.note.nv.tkinfo,"",@"SHT_NOTE"
	.sectionflags	@"SHF_NOTE_NV_TKINFO"
	.tkinfo
        /*0018*/ 	.word	0x00000002
        /*0030*/ 	.string	""
        /*0030*/ 	.string	"ptxas"
        /*0030*/ 	.string	"Cuda compilation tools, release 13.0, V13.0.88"
        /*0030*/ 	.string	"Build cuda_13.0.r13.0/compiler.36424714_0"
        /*0030*/ 	.string	"-arch sm_100 -m 64 "



//--------------------- .note.nv.cuinfo           --------------------------
	.section	.note.nv.cuinfo,"",@"SHT_NOTE"
	.sectionflags	@"SHF_NOTE_NV_CUINFO"
        /*0018*/ 	.short	0x0002
        /*001a*/ 	.short	0x0064
        /*001c*/ 	.short	0x0082
	.zero		2


//--------------------- .nv.info                  --------------------------
	.section	.nv.info,"",@"SHT_CUDA_INFO"
	.align	4


	//----- nvinfo : EIATTR_REGCOUNT
	.align		4
        /*0000*/ 	.byte	0x04, 0x2f
        /*0002*/ 	.short	(.L_1 - .L_0)
	.align		4
.L_0:
        /*0004*/ 	.word	index@(_Z12kernelVecAddPKdS0_Pdm)
        /*0008*/ 	.word	0x0000000c


	//----- nvinfo : EIATTR_FRAME_SIZE
	.align		4
.L_1:
        /*000c*/ 	.byte	0x04, 0x11
        /*000e*/ 	.short	(.L_3 - .L_2)
	.align		4
.L_2:
        /*0010*/ 	.word	index@(_Z12kernelVecAddPKdS0_Pdm)
        /*0014*/ 	.word	0x00000000


	//----- nvinfo : EIATTR_MIN_STACK_SIZE
	.align		4
.L_3:
        /*0018*/ 	.byte	0x04, 0x12
        /*001a*/ 	.short	(.L_5 - .L_4)
	.align		4
.L_4:
        /*001c*/ 	.word	index@(_Z12kernelVecAddPKdS0_Pdm)
        /*0020*/ 	.word	0x00000000
.L_5:


//--------------------- .nv.compat                --------------------------
	.section	.nv.compat,"",@"SHT_CUDA_COMPAT_INFO"
	.align	4
        /*0000*/ 	.byte	0x02, 0x09, 0x00, 0x00, 0x02, 0x02, 0x01, 0x00, 0x02, 0x05, 0x05, 0x00, 0x03, 0x07, 0x01, 0x01
        /*0010*/ 	.byte	0x02, 0x03, 0x00, 0x00, 0x02, 0x06, 0x01, 0x00, 0x04, 0x0b, 0x08, 0x00, 0x01, 0x00, 0x00, 0x00
        /*0020*/ 	.byte	0x00, 0x00, 0x00, 0x00


//--------------------- .nv.info._Z12kernelVecAddPKdS0_Pdm --------------------------
	.section	.nv.info._Z12kernelVecAddPKdS0_Pdm,"",@"SHT_CUDA_INFO"
	.sectionflags	@""
	.align	4


	//----- nvinfo : EIATTR_CUDA_API_VERSION
	.align		4
        /*0000*/ 	.byte	0x04, 0x37
        /*0002*/ 	.short	(.L_7 - .L_6)
.L_6:
        /*0004*/ 	.word	0x00000082


	//----- nvinfo : EIATTR_KPARAM_INFO
	.align		4
.L_7:
        /*0008*/ 	.byte	0x04, 0x17
        /*000a*/ 	.short	(.L_9 - .L_8)
.L_8:
        /*000c*/ 	.word	0x00000000
        /*0010*/ 	.short	0x0003
        /*0012*/ 	.short	0x0018
        /*0014*/ 	.byte	0x00, 0xf0, 0x21, 0x00


	//----- nvinfo : EIATTR_KPARAM_INFO
	.align		4
.L_9:
        /*0018*/ 	.byte	0x04, 0x17
        /*001a*/ 	.short	(.L_11 - .L_10)
.L_10:
        /*001c*/ 	.word	0x00000000
        /*0020*/ 	.short	0x0002
        /*0022*/ 	.short	0x0010
        /*0024*/ 	.byte	0x00, 0xf5, 0x21, 0x00


	//----- nvinfo : EIATTR_KPARAM_INFO
	.align		4
.L_11:
        /*0028*/ 	.byte	0x04, 0x17
        /*002a*/ 	.short	(.L_13 - .L_12)
.L_12:
        /*002c*/ 	.word	0x00000000
        /*0030*/ 	.short	0x0001
        /*0032*/ 	.short	0x0008
        /*0034*/ 	.byte	0x00, 0xf5, 0x21, 0x00


	//----- nvinfo : EIATTR_KPARAM_INFO
	.align		4
.L_13:
        /*0038*/ 	.byte	0x04, 0x17
        /*003a*/ 	.short	(.L_15 - .L_14)
.L_14:
        /*003c*/ 	.word	0x00000000
        /*0040*/ 	.short	0x0000
        /*0042*/ 	.short	0x0000
        /*0044*/ 	.byte	0x00, 0xf5, 0x21, 0x00


	//----- nvinfo : EIATTR_SPARSE_MMA_MASK
	.align		4
.L_15:
        /*0048*/ 	.byte	0x03, 0x50
        /*004a*/ 	.short	0x0000


	//----- nvinfo : EIATTR_MAXREG_COUNT
	.align		4
        /*004c*/ 	.byte	0x03, 0x1b
        /*004e*/ 	.short	0x00ff


	//----- nvinfo : EIATTR_MERCURY_ISA_VERSION
	.align		4
        /*0050*/ 	.byte	0x03, 0x5f
        /*0052*/ 	.short	0x0101


	//----- nvinfo : EIATTR_VRC_CTA_INIT_COUNT
	.align		4
        /*0054*/ 	.byte	0x02, 0x4a
	.zero		1
	.zero		1


	//----- nvinfo : EIATTR_EXIT_INSTR_OFFSETS
	.align		4
        /*0058*/ 	.byte	0x04, 0x1c
        /*005a*/ 	.short	(.L_17 - .L_16)


	//   ....[0]....
.L_16:
        /*005c*/ 	.word	0x00000080


	//   ....[1]....
        /*0060*/ 	.word	0x00000180


	//----- nvinfo : EIATTR_CBANK_PARAM_SIZE
	.align		4
.L_17:
        /*0064*/ 	.byte	0x03, 0x19
        /*0066*/ 	.short	0x0020


	//----- nvinfo : EIATTR_PARAM_CBANK
	.align		4
        /*0068*/ 	.byte	0x04, 0x0a
        /*006a*/ 	.short	(.L_19 - .L_18)
	.align		4
.L_18:
        /*006c*/ 	.word	index@(.nv.constant0._Z12kernelVecAddPKdS0_Pdm)
        /*0070*/ 	.short	0x0380
        /*0072*/ 	.short	0x0020


	//----- nvinfo : EIATTR_SW_WAR
	.align		4
.L_19:
        /*0074*/ 	.byte	0x04, 0x36
        /*0076*/ 	.short	(.L_21 - .L_20)
.L_20:
        /*0078*/ 	.word	0x00000008
.L_21:


//--------------------- .nv.callgraph             --------------------------
	.section	.nv.callgraph,"",@"SHT_CUDA_CALLGRAPH"
	.align	4
	.sectionentsize	8
	.align		4
        /*0000*/ 	.word	0x00000000
	.align		4
        /*0004*/ 	.word	0xffffffff
	.align		4
        /*0008*/ 	.word	0x00000000
	.align		4
        /*000c*/ 	.word	0xfffffffe
	.align		4
        /*0010*/ 	.word	0x00000000
	.align		4
        /*0014*/ 	.word	0xfffffffd
	.align		4
        /*0018*/ 	.word	0x00000000
	.align		4
        /*001c*/ 	.word	0xfffffffc


//--------------------- .text._Z12kernelVecAddPKdS0_Pdm --------------------------
	.section	.text._Z12kernelVecAddPKdS0_Pdm,"ax",@progbits
	.align	128
        .global         _Z12kernelVecAddPKdS0_Pdm
        .type           _Z12kernelVecAddPKdS0_Pdm,@function
        .size           _Z12kernelVecAddPKdS0_Pdm,(.L_x_1 - _Z12kernelVecAddPKdS0_Pdm)
        .other          _Z12kernelVecAddPKdS0_Pdm,@"STO_CUDA_ENTRY STV_DEFAULT"
_Z12kernelVecAddPKdS0_Pdm:
.text._Z12kernelVecAddPKdS0_Pdm:
[----:B------:R-:W-:Y:S01]  /*0000*/  LDC R1, c[0x0][0x37c] ;  /* 0x0000df00ff017b82 */ /* 0x000fe20000000800 */
[----:B------:R-:W0:Y:S01]  /*0010*/  S2R R0, SR_CTAID.X ;  /* 0x0000000000007919 */ /* 0x000e220000002500 */
[----:B------:R-:W0:Y:S01]  /*0020*/  LDCU UR4, c[0x0][0x360] ;  /* 0x00006c00ff0477ac */ /* 0x000e220008000800 */
[----:B------:R-:W0:Y:S01]  /*0030*/  S2R R3, SR_TID.X ;  /* 0x0000000000037919 */ /* 0x000e220000002100 */
[----:B------:R-:W1:Y:S01]  /*0040*/  LDCU.64 UR6, c[0x0][0x398] ;  /* 0x00007300ff0677ac */ /* 0x000e620008000a00 */
[----:B0-----:R-:W-:-:S05]  /*0050*/  IMAD R0, R0, UR4, R3 ;  /* 0x0000000400007c24 */ /* 0x001fca000f8e0203 */
[----:B-1----:R-:W-:-:S04]  /*0060*/  ISETP.GE.U32.AND P0, PT, R0, UR6, PT ;  /* 0x0000000600007c0c */ /* 0x002fc8000bf06070 */
[----:B------:R-:W-:-:S13]  /*0070*/  ISETP.GE.U32.AND.EX P0, PT, RZ, UR7, PT, P0 ;  /* 0x00000007ff007c0c */ /* 0x000fda000bf06100 */
[----:B------:R-:W-:Y:S05]  /*0080*/  @P0 EXIT ;  /* 0x000000000000094d */ /* 0x000fea0003800000 */
[----:B------:R-:W0:Y:S01]  /*0090*/  LDCU.128 UR8, c[0x0][0x380] ;  /* 0x00007000ff0877ac */ /* 0x000e220008000c00 */
[----:B------:R-:W-:Y:S01]  /*00a0*/  IMAD.SHL.U32 R8, R0, 0x8, RZ ;  /* 0x0000000800087824 */ /* 0x000fe200078e00ff */
[----:B------:R-:W-:Y:S01]  /*00b0*/  SHF.R.U32.HI R0, RZ, 0x1d, R0 ;  /* 0x0000001dff007819 */ /* 0x000fe20000011600 */
[----:B------:R-:W1:Y:S01]  /*00c0*/  LDCU.64 UR4, c[0x0][0x358] ;  /* 0x00006b00ff0477ac */ /* 0x000e620008000a00 */
[----:B------:R-:W2:Y:S02]  /*00d0*/  LDCU.64 UR6, c[0x0][0x390] ;  /* 0x00007200ff0677ac */ /* 0x000ea40008000a00 */
[C---:B0-----:R-:W-:Y:S02]  /*00e0*/  IADD3 R4, P1, PT, R8.reuse, UR10, RZ ;  /* 0x0000000a08047c10 */ /* 0x041fe4000ff3e0ff */
[----:B------:R-:W-:Y:S02]  /*00f0*/  IADD3 R6, P0, PT, R8, UR8, RZ ;  /* 0x0000000808067c10 */ /* 0x000fe4000ff1e0ff */
[----:B------:R-:W-:-:S02]  /*0100*/  IADD3.X R5, PT, PT, R0, UR11, RZ, P1, !PT ;  /* 0x0000000b00057c10 */ /* 0x000fc40008ffe4ff */
[----:B------:R-:W-:-:S04]  /*0110*/  IADD3.X R7, PT, PT, R0, UR9, RZ, P0, !PT ;  /* 0x0000000900077c10 */ /* 0x000fc800087fe4ff */
[----:B-1----:R-:W3:Y:S04]  /*0120*/  LDG.E.64 R4, desc[UR4][R4.64] ;  /* 0x0000000404047981 */ /* 0x002ee8000c1e1b00 */
[----:B------:R-:W3:Y:S01]  /*0130*/  LDG.E.64 R2, desc[UR4][R6.64] ;  /* 0x0000000406027981 */ /* 0x000ee2000c1e1b00 */
[----:B--2---:R-:W-:-:S04]  /*0140*/  IADD3 R8, P0, PT, R8, UR6, RZ ;  /* 0x0000000608087c10 */ /* 0x004fc8000ff1e0ff */
[----:B------:R-:W-:Y:S01]  /*0150*/  IADD3.X R9, PT, PT, R0, UR7, RZ, P0, !PT ;  /* 0x0000000700097c10 */ /* 0x000fe200087fe4ff */
[----:B---3--:R-:W-:-:S07]  /*0160*/  DADD R2, R2, R4 ;  /* 0x0000000002027229 */ /* 0x008fce0000000004 */
[----:B------:R-:W-:Y:S01]  /*0170*/  STG.E.64 desc[UR4][R8.64], R2 ;  /* 0x0000000208007986 */ /* 0x000fe2000c101b04 */
[----:B------:R-:W-:Y:S05]  /*0180*/  EXIT ;  /* 0x000000000000794d */ /* 0x000fea0003800000 */
.L_x_0:
[----:B------:R-:W-:-:S00]  /*0190*/  BRA `(.L_x_0) ;  /* 0xfffffffc00fc7947 */ /* 0x000fc0000383ffff */
[----:B------:R-:W-:-:S00]  /*01a0*/  NOP ;  /* 0x0000000000007918 */ /* 0x000fc00000000000 */
        /* <DEDUP_REMOVED lines=13> */
.L_x_1:


//--------------------- .nv.shared.reserved.0     --------------------------
	.section	.nv.shared.reserved.0,"aw",@nobits
	.weak		__nv_reservedSMEM_offset_0_alias
	.size		__nv_reservedSMEM_offset_0_alias, 0, 64
	.other		__nv_reservedSMEM_offset_0_alias,@"STO_CUDA_RESERVED_SHARED STV_DEFAULT"
__nv_reservedSMEM_offset_0_alias:
	.zero		0
	.zero		64


//--------------------- .nv.constant0._Z12kernelVecAddPKdS0_Pdm --------------------------
	.section	.nv.constant0._Z12kernelVecAddPKdS0_Pdm,"a",@progbits
	.sectionflags	@""
	.align	4
.nv.constant0._Z12kernelVecAddPKdS0_Pdm:
	.zero		928


//--------------------- SYMBOLS --------------------------

	.type		.nv.reservedSmem.offset0,@object
	.size		.nv.reservedSmem.offset0,0x4
